	.headerflags	@"EF_CUDA_TEXMODE_UNIFIED EF_CUDA_64BIT_ADDRESS EF_CUDA_ACCELERATORS EF_CUDA_SM90 EF_CUDA_VIRTUAL_SM(EF_CUDA_SM90)"
	.elftype	@"ET_EXEC"


//--------------------- .nv.info                  --------------------------
	.section	.nv.info,"",@"SHT_CUDA_INFO"
	.align	4


	//----- nvinfo : EIATTR_REGCOUNT
	.align		4
        /*0000*/ 	.byte	0x04, 0x2f
        /*0002*/ 	.short	(.L_1 - .L_0)
	.align		4
.L_0:
        /*0004*/ 	.word	index@(triton_poi_fused__unsafe_index_add_mul_sub_9)
        /*0008*/ 	.word	0x00000020


	//----- nvinfo : EIATTR_MIN_STACK_SIZE
	.align		4
.L_1:
        /*000c*/ 	.byte	0x04, 0x12
        /*000e*/ 	.short	(.L_3 - .L_2)
	.align		4
.L_2:
        /*0010*/ 	.word	index@(triton_poi_fused__unsafe_index_add_mul_sub_9)
        /*0014*/ 	.word	0x00000000


	//----- nvinfo : EIATTR_FRAME_SIZE
	.align		4
.L_3:
        /*0018*/ 	.byte	0x04, 0x11
        /*001a*/ 	.short	(.L_5 - .L_4)
	.align		4
.L_4:
        /*001c*/ 	.word	index@(triton_poi_fused__unsafe_index_add_mul_sub_9)
        /*0020*/ 	.word	0x00000000


	//----- nvinfo : EIATTR_MIN_STACK_SIZE
	.align		4
.L_5:
        /*0024*/ 	.byte	0x04, 0x12
        /*0026*/ 	.short	(.L_7 - .L_6)
	.align		4
.L_6:
        /*0028*/ 	.word	index@(triton_poi_fused__unsafe_index_add_mul_sub_9)
        /*002c*/ 	.word	0x00000000
.L_7:


//--------------------- .nv.info.triton_poi_fused__unsafe_index_add_mul_sub_9 --------------------------
	.section	.nv.info.triton_poi_fused__unsafe_index_add_mul_sub_9,"",@"SHT_CUDA_INFO"
	.sectionflags	@""
	.align	4


	//----- nvinfo : EIATTR_CUDA_API_VERSION
	.align		4
        /*0000*/ 	.byte	0x04, 0x37
        /*0002*/ 	.short	(.L_9 - .L_8)
.L_8:
        /*0004*/ 	.word	0x0000007c


	//----- nvinfo : EIATTR_KPARAM_INFO
	.align		4
.L_9:
        /*0008*/ 	.byte	0x04, 0x17
        /*000a*/ 	.short	(.L_11 - .L_10)
.L_10:
        /*000c*/ 	.word	0x00000000
        /*0010*/ 	.short	0x000b
        /*0012*/ 	.short	0x0058
        /*0014*/ 	.byte	0x00, 0xf0, 0x11, 0x00


	//----- nvinfo : EIATTR_KPARAM_INFO
	.align		4
.L_11:
        /*0018*/ 	.byte	0x04, 0x17
        /*001a*/ 	.short	(.L_13 - .L_12)
.L_12:
        /*001c*/ 	.word	0x00000000
        /*0020*/ 	.short	0x000a
        /*0022*/ 	.short	0x0050
        /*0024*/ 	.byte	0x00, 0xf4, 0x21, 0x00


	//----- nvinfo : EIATTR_KPARAM_INFO
	.align		4
.L_13:
        /*0028*/ 	.byte	0x04, 0x17
        /*002a*/ 	.short	(.L_15 - .L_14)
.L_14:
        /*002c*/ 	.word	0x00000000
        /*0030*/ 	.short	0x0009
        /*0032*/ 	.short	0x0048
        /*0034*/ 	.byte	0x00, 0xf4, 0x21, 0x00


	//----- nvinfo : EIATTR_KPARAM_INFO
	.align		4
.L_15:
        /*0038*/ 	.byte	0x04, 0x17
        /*003a*/ 	.short	(.L_17 - .L_16)
.L_16:
        /*003c*/ 	.word	0x00000000
        /*0040*/ 	.short	0x0008
        /*0042*/ 	.short	0x0040
        /*0044*/ 	.byte	0x00, 0xf4, 0x21, 0x00


	//----- nvinfo : EIATTR_KPARAM_INFO
	.align		4
.L_17:
        /*0048*/ 	.byte	0x04, 0x17
        /*004a*/ 	.short	(.L_19 - .L_18)
.L_18:
        /*004c*/ 	.word	0x00000000
        /*0050*/ 	.short	0x0007
        /*0052*/ 	.short	0x0038
        /*0054*/ 	.byte	0x00, 0xf4, 0x21, 0x00


	//----- nvinfo : EIATTR_KPARAM_INFO
	.align		4
.L_19:
        /*0058*/ 	.byte	0x04, 0x17
        /*005a*/ 	.short	(.L_21 - .L_20)
.L_20:
        /*005c*/ 	.word	0x00000000
        /*0060*/ 	.short	0x0006
        /*0062*/ 	.short	0x0030
        /*0064*/ 	.byte	0x00, 0xf4, 0x21, 0x00


	//----- nvinfo : EIATTR_KPARAM_INFO
	.align		4
.L_21:
        /*0068*/ 	.byte	0x04, 0x17
        /*006a*/ 	.short	(.L_23 - .L_22)
.L_22:
        /*006c*/ 	.word	0x00000000
        /*0070*/ 	.short	0x0005
        /*0072*/ 	.short	0x0028
        /*0074*/ 	.byte	0x00, 0xf4, 0x21, 0x00


	//----- nvinfo : EIATTR_KPARAM_INFO
	.align		4
.L_23:
        /*0078*/ 	.byte	0x04, 0x17
        /*007a*/ 	.short	(.L_25 - .L_24)
.L_24:
        /*007c*/ 	.word	0x00000000
        /*0080*/ 	.short	0x0004
        /*0082*/ 	.short	0x0020
        /*0084*/ 	.byte	0x00, 0xf4, 0x21, 0x00


	//----- nvinfo : EIATTR_KPARAM_INFO
	.align		4
.L_25:
        /*0088*/ 	.byte	0x04, 0x17
        /*008a*/ 	.short	(.L_27 - .L_26)
.L_26:
        /*008c*/ 	.word	0x00000000
        /*0090*/ 	.short	0x0003
        /*0092*/ 	.short	0x0018
        /*0094*/ 	.byte	0x00, 0xf4, 0x21, 0x00


	//----- nvinfo : EIATTR_KPARAM_INFO
	.align		4
.L_27:
        /*0098*/ 	.byte	0x04, 0x17
        /*009a*/ 	.short	(.L_29 - .L_28)
.L_28:
        /*009c*/ 	.word	0x00000000
        /*00a0*/ 	.short	0x0002
        /*00a2*/ 	.short	0x0010
        /*00a4*/ 	.byte	0x00, 0xf4, 0x21, 0x00


	//----- nvinfo : EIATTR_KPARAM_INFO
	.align		4
.L_29:
        /*00a8*/ 	.byte	0x04, 0x17
        /*00aa*/ 	.short	(.L_31 - .L_30)
.L_30:
        /*00ac*/ 	.word	0x00000000
        /*00b0*/ 	.short	0x0001
        /*00b2*/ 	.short	0x0008
        /*00b4*/ 	.byte	0x00, 0xf4, 0x21, 0x00


	//----- nvinfo : EIATTR_KPARAM_INFO
	.align		4
.L_31:
        /*00b8*/ 	.byte	0x04, 0x17
        /*00ba*/ 	.short	(.L_33 - .L_32)
.L_32:
        /*00bc*/ 	.word	0x00000000
        /*00c0*/ 	.short	0x0000
        /*00c2*/ 	.short	0x0000
        /*00c4*/ 	.byte	0x00, 0xf4, 0x21, 0x00


	//----- nvinfo : EIATTR_SPARSE_MMA_MASK
	.align		4
.L_33:
        /*00c8*/ 	.byte	0x03, 0x50
        /*00ca*/ 	.short	0x0000


	//----- nvinfo : EIATTR_MAXREG_COUNT
	.align		4
        /*00cc*/ 	.byte	0x03, 0x1b
        /*00ce*/ 	.short	0x00ff


	//----- nvinfo : EIATTR_EXIT_INSTR_OFFSETS
	.align		4
        /*00d0*/ 	.byte	0x04, 0x1c
        /*00d2*/ 	.short	(.L_35 - .L_34)


	//   ....[0]....
.L_34:
        /*00d4*/ 	.word	0x00000910


	//----- nvinfo : EIATTR_REQNTID
	.align		4
.L_35:
        /*00d8*/ 	.byte	0x04, 0x10
        /*00da*/ 	.short	(.L_37 - .L_36)
.L_36:
        /*00dc*/ 	.word	0x00000080
        /*00e0*/ 	.word	0x00000001
        /*00e4*/ 	.word	0x00000001


	//----- nvinfo : EIATTR_CBANK_PARAM_SIZE
	.align		4
.L_37:
        /*00e8*/ 	.byte	0x03, 0x19
        /*00ea*/ 	.short	0x005c


	//----- nvinfo : EIATTR_PARAM_CBANK
	.align		4
        /*00ec*/ 	.byte	0x04, 0x0a
        /*00ee*/ 	.short	(.L_39 - .L_38)
	.align		4
.L_38:
        /*00f0*/ 	.word	index@(.nv.constant0.triton_poi_fused__unsafe_index_add_mul_sub_9)
        /*00f4*/ 	.short	0x0210
        /*00f6*/ 	.short	0x005c


	//----- nvinfo : EIATTR_SW_WAR
	.align		4
.L_39:
        /*00f8*/ 	.byte	0x04, 0x36
        /*00fa*/ 	.short	(.L_41 - .L_40)
.L_40:
        /*00fc*/ 	.word	0x00000008
.L_41:


//--------------------- .nv.callgraph             --------------------------
	.section	.nv.callgraph,"",@"SHT_CUDA_CALLGRAPH"
	.align	4
	.sectionentsize	8
	.align		4
        /*0000*/ 	.word	0x00000000
	.align		4
        /*0004*/ 	.word	0xffffffff
	.align		4
        /*0008*/ 	.word	0x00000000
	.align		4
        /*000c*/ 	.word	0xfffffffe
	.align		4
        /*0010*/ 	.word	0x00000000
	.align		4
        /*0014*/ 	.word	0xfffffffd
	.align		4
        /*0018*/ 	.word	0x00000000
	.align		4
        /*001c*/ 	.word	0xfffffffc


//--------------------- .text.triton_poi_fused__unsafe_index_add_mul_sub_9 --------------------------
	.section	.text.triton_poi_fused__unsafe_index_add_mul_sub_9,"ax",@progbits
	.align	128
        .global         triton_poi_fused__unsafe_index_add_mul_sub_9
        .type           triton_poi_fused__unsafe_index_add_mul_sub_9,@function
        .size           triton_poi_fused__unsafe_index_add_mul_sub_9,(.L_x_1 - triton_poi_fused__unsafe_index_add_mul_sub_9)
        .other          triton_poi_fused__unsafe_index_add_mul_sub_9,@"STO_CUDA_ENTRY STV_DEFAULT"
triton_poi_fused__unsafe_index_add_mul_sub_9:
.text.triton_poi_fused__unsafe_index_add_mul_sub_9:
[----:B------:R-:W-:Y:S01]  /*0000*/  LDC R1, c[0x0][0x28] ;  /* 0x00000a00ff017b82 */ /* 0x000fe20000000800 */
[----:B------:R-:W1:Y:S07]  /*0010*/  S2R R2, SR_TID.X ;  /* 0x0000000000027919 */ /* 0x000e6e0000002100 */
[----:B------:R-:W2:Y:S01]  /*0020*/  LDC.64 R8, c[0x0][0x228] ;  /* 0x00008a00ff087b82 */ /* 0x000ea20000000a00 */
[----:B------:R-:W-:Y:S01]  /*0030*/  ULDC.64 UR4, c[0x0][0x208] ;  /* 0x0000820000047ab9 */ /* 0x000fe20000000a00 */
[----:B------:R-:W-:Y:S01]  /*0040*/  ULDC.64 UR6, c[0x0][0x230] ;  /* 0x00008c0000067ab9 */ /* 0x000fe20000000a00 */
[----:B------:R-:W3:Y:S05]  /*0050*/  S2R R3, SR_CTAID.X ;  /* 0x0000000000037919 */ /* 0x000eea0000002500 */
[----:B------:R-:W4:Y:S08]  /*0060*/  LDC.64 R12, c[0x0][0x218] ;  /* 0x00008600ff0c7b82 */ /* 0x000f300000000a00 */
[----:B------:R-:W5:Y:S08]  /*0070*/  LDC.64 R14, c[0x0][0x238] ;  /* 0x00008e00ff0e7b82 */ /* 0x000f700000000a00 */
[----:B------:R-:W4:Y:S01]  /*0080*/  LDC.64 R6, c[0x0][0x220] ;  /* 0x00008800ff067b82 */ /* 0x000f220000000a00 */
[----:B-1----:R-:W-:-:S07]  /*0090*/  LOP3.LUT R2, R2, 0x7f, RZ, 0xc0, !PT ;  /* 0x0000007f02027812 */ /* 0x002fce00078ec0ff */
[----:B------:R-:W1:Y:S01]  /*00a0*/  LDC.64 R28, c[0x0][0x258] ;  /* 0x00009600ff1c7b82 */ /* 0x000e620000000a00 */
[----:B---3--:R-:W-:Y:S01]  /*00b0*/  SHF.R.S32.HI R11, RZ, 0x18, R3 ;  /* 0x00000018ff0b7819 */ /* 0x008fe20000011403 */
[----:B------:R-:W-:-:S03]  /*00c0*/  IMAD R2, R3, 0x80, R2 ;  /* 0x0000008003027824 */ /* 0x000fc600078e0202 */
[----:B------:R-:W-:Y:S02]  /*00d0*/  SGXT R11, R11, 0x1 ;  /* 0x000000010b0b781a */ /* 0x000fe40000000200 */
[----:B------:R-:W-:Y:S02]  /*00e0*/  SHF.R.S32.HI R3, RZ, 0x1f, R2 ;  /* 0x0000001fff037819 */ /* 0x000fe40000011402 */
[-C--:B------:R-:W-:Y:S02]  /*00f0*/  LEA.HI R0, R11, R2.reuse, RZ, 0x8 ;  /* 0x000000020b007211 */ /* 0x080fe400078f40ff */
[----:B------:R-:W-:Y:S02]  /*0100*/  LEA.HI R3, R3, R2, RZ, 0x4 ;  /* 0x0000000203037211 */ /* 0x000fe400078f20ff */
[----:B------:R-:W-:Y:S02]  /*0110*/  SHF.R.S32.HI R0, RZ, 0x8, R0 ;  /* 0x00000008ff007819 */ /* 0x000fe40000011400 */
[----:B------:R-:W-:-:S02]  /*0120*/  LOP3.LUT R5, R3, 0xfffffff0, RZ, 0xc0, !PT ;  /* 0xfffffff003057812 */ /* 0x000fc400078ec0ff */
[----:B------:R-:W-:Y:S02]  /*0130*/  SHF.R.S32.HI R16, RZ, 0x4, R3 ;  /* 0x00000004ff107819 */ /* 0x000fe40000011403 */
[----:B------:R-:W-:Y:S01]  /*0140*/  LEA.HI R3, R0, R0, RZ, 0x4 ;  /* 0x0000000000037211 */ /* 0x000fe200078f20ff */
[----:B------:R-:W-:Y:S02]  /*0150*/  IMAD.IADD R10, R2, 0x1, -R5 ;  /* 0x00000001020a7824 */ /* 0x000fe400078e0a05 */
[----:B------:R-:W3:Y:S01]  /*0160*/  LDC.64 R4, c[0x0][0x248] ;  /* 0x00009200ff047b82 */ /* 0x000ee20000000a00 */
[----:B------:R-:W-:Y:S01]  /*0170*/  LOP3.LUT R3, R3, 0xfffffff0, RZ, 0xc0, !PT ;  /* 0xfffffff003037812 */ /* 0x000fe200078ec0ff */
[----:B--2---:R-:W-:Y:S01]  /*0180*/  IMAD.WIDE R18, R10, 0x8, R8 ;  /* 0x000000080a127825 */ /* 0x004fe200078e0208 */
[----:B------:R-:W-:-:S05]  /*0190*/  LEA.HI R9, R16, R16, RZ, 0x4 ;  /* 0x0000001010097211 */ /* 0x000fca00078f20ff */
[----:B------:R-:W2:Y:S01]  /*01a0*/  LDG.E.EL.64 R18, desc[UR4][R18.64] ;  /* 0x0000000412127981 */ /* 0x000ea2000c2e1b00 */
[----:B------:R-:W-:Y:S01]  /*01b0*/  LOP3.LUT R9, R9, 0xfffffff0, RZ, 0xc0, !PT ;  /* 0xfffffff009097812 */ /* 0x000fe200078ec0ff */
[----:B------:R-:W-:Y:S02]  /*01c0*/  IMAD.IADD R8, R0, 0x1, -R3 ;  /* 0x0000000100087824 */ /* 0x000fe400078e0a03 */
[----:B-----5:R-:W-:-:S04]  /*01d0*/  IMAD.WIDE R24, R10, 0x8, R14 ;  /* 0x000000080a187825 */ /* 0x020fc800078e020e */
[----:B------:R-:W-:Y:S02]  /*01e0*/  IMAD.IADD R9, R16, 0x1, -R9 ;  /* 0x0000000110097824 */ /* 0x000fe400078e0a09 */
[C---:B----4-:R-:W-:Y:S02]  /*01f0*/  IMAD.WIDE R16, R8.reuse, 0x8, R12 ;  /* 0x0000000808107825 */ /* 0x050fe400078e020c */
[----:B------:R-:W4:Y:S02]  /*0200*/  LDC.64 R12, c[0x0][0x250] ;  /* 0x00009400ff0c7b82 */ /* 0x000f240000000a00 */
[----:B0-----:R-:W-:Y:S02]  /*0210*/  IMAD.WIDE R22, R9, 0x8, R6 ;  /* 0x0000000809167825 */ /* 0x001fe400078e0206 */
[----:B------:R-:W5:Y:S02]  /*0220*/  LDG.E.EL.64 R16, desc[UR4][R16.64] ;  /* 0x0000000410107981 */ /* 0x000f64000c2e1b00 */
[----:B---3--:R-:W-:-:S02]  /*0230*/  IMAD.WIDE R14, R8, 0x8, R4 ;  /* 0x00000008080e7825 */ /* 0x008fc400078e0204 */
[----:B------:R5:W3:Y:S04]  /*0240*/  LDG.E.EL.64 R6, desc[UR4][R24.64] ;  /* 0x0000000418067981 */ /* 0x000ae8000c2e1b00 */
[----:B------:R-:W3:Y:S04]  /*0250*/  LDG.E.EL.64 R4, desc[UR4][R22.64] ;  /* 0x0000000416047981 */ /* 0x000ee8000c2e1b00 */
[----:B------:R-:W3:Y:S01]  /*0260*/  LDG.E.EL.64 R14, desc[UR4][R14.64] ;  /* 0x000000040e0e7981 */ /* 0x000ee2000c2e1b00 */
[----:B----4-:R-:W-:-:S06]  /*0270*/  IMAD.WIDE R12, R9, 0x8, R12 ;  /* 0x00000008090c7825 */ /* 0x010fcc00078e020c */
[----:B------:R-:W4:Y:S01]  /*0280*/  LDG.E.EL.64 R12, desc[UR4][R12.64] ;  /* 0x000000040c0c7981 */ /* 0x000f22000c2e1b00 */
[----:B------:R-:W-:-:S04]  /*0290*/  LEA.HI R11, R11, R2, RZ, 0xc ;  /* 0x000000020b0b7211 */ /* 0x000fc800078f60ff */
[----:B------:R-:W-:-:S05]  /*02a0*/  SHF.R.S32.HI R11, RZ, 0xc, R11 ;  /* 0x0000000cff0b7819 */ /* 0x000fca000001140b */
[----:B------:R-:W-:Y:S02]  /*02b0*/  IMAD.SHL.U32 R11, R11, 0x200, RZ ;  /* 0x000002000b0b7824 */ /* 0x000fe400078e00ff */
[----:B-1----:R-:W-:Y:S01]  /*02c0*/  IMAD.WIDE R28, R9, 0x4, R28 ;  /* 0x00000004091c7825 */ /* 0x002fe200078e021c */
[----:B--2---:R-:W-:-:S04]  /*02d0*/  SHF.R.U32.HI R21, RZ, 0x1a, R19 ;  /* 0x0000001aff157819 */ /* 0x004fc80000011613 */
[----:B------:R-:W-:-:S04]  /*02e0*/  LOP3.LUT R21, R21, 0x20, RZ, 0xc0, !PT ;  /* 0x0000002015157812 */ /* 0x000fc800078ec0ff */
[----:B------:R-:W-:-:S04]  /*02f0*/  IADD3 R21, P0, R21, UR6, RZ ;  /* 0x0000000615157c10 */ /* 0x000fc8000ff1e0ff */
[----:B------:R-:W-:Y:S01]  /*0300*/  LEA R21, P1, R18, R21, 0x2 ;  /* 0x0000001512157211 */ /* 0x000fe200078210ff */
[----:B------:R-:W-:Y:S01]  /*0310*/  IMAD.X R3, RZ, RZ, UR7, P0 ;  /* 0x00000007ff037e24 */ /* 0x000fe200080e06ff */
[----:B-----5:R-:W-:-:S04]  /*0320*/  SHF.R.U32.HI R25, RZ, 0x1c, R17 ;  /* 0x0000001cff197819 */ /* 0x020fc80000011611 */
[----:B------:R-:W-:Y:S02]  /*0330*/  LEA.HI.X R0, R18, R3, R19, 0x2, P1 ;  /* 0x0000000312007211 */ /* 0x000fe400008f1413 */
[----:B------:R-:W-:Y:S02]  /*0340*/  LOP3.LUT R25, R25, 0x8, RZ, 0xc0, !PT ;  /* 0x0000000819197812 */ /* 0x000fe400078ec0ff */
[----:B---3--:R-:W-:Y:S02]  /*0350*/  SHF.R.U32.HI R19, RZ, 0x1a, R7 ;  /* 0x0000001aff137819 */ /* 0x008fe40000011607 */
[----:B------:R-:W-:Y:S02]  /*0360*/  SHF.R.U32.HI R23, RZ, 0x1c, R5 ;  /* 0x0000001cff177819 */ /* 0x000fe40000011605 */
[----:B------:R-:W-:Y:S02]  /*0370*/  IADD3 R16, P0, R16, R25, RZ ;  /* 0x0000001910107210 */ /* 0x000fe40007f1e0ff */
[----:B------:R-:W-:-:S02]  /*0380*/  SHF.R.U32.HI R3, RZ, 0x1c, R15 ;  /* 0x0000001cff037819 */ /* 0x000fc4000001160f */
[----:B------:R-:W-:Y:S01]  /*0390*/  LOP3.LUT R19, R19, 0x20, RZ, 0xc0, !PT ;  /* 0x0000002013137812 */ /* 0x000fe200078ec0ff */
[----:B------:R-:W-:Y:S01]  /*03a0*/  IMAD.X R17, RZ, RZ, R17, P0 ;  /* 0x000000ffff117224 */ /* 0x000fe200000e0611 */
[----:B------:R-:W-:Y:S02]  /*03b0*/  LOP3.LUT R23, R23, 0x8, RZ, 0xc0, !PT ;  /* 0x0000000817177812 */ /* 0x000fe400078ec0ff */
[----:B------:R-:W-:Y:S02]  /*03c0*/  LOP3.LUT R3, R3, 0x8, RZ, 0xc0, !PT ;  /* 0x0000000803037812 */ /* 0x000fe400078ec0ff */
[----:B------:R-:W-:Y:S02]  /*03d0*/  IADD3 R19, P1, R19, UR6, RZ ;  /* 0x0000000613137c10 */ /* 0x000fe4000ff3e0ff */
[----:B------:R-:W-:Y:S01]  /*03e0*/  IADD3 R24, P0, R4, R23, RZ ;  /* 0x0000001704187210 */ /* 0x000fe20007f1e0ff */
[----:B------:R-:W-:Y:S01]  /*03f0*/  IMAD.SHL.U32 R4, R16, 0x100, RZ ;  /* 0x0000010010047824 */ /* 0x000fe200078e00ff */
[----:B------:R-:W-:-:S02]  /*0400*/  IADD3 R14, P2, R14, R3, RZ ;  /* 0x000000030e0e7210 */ /* 0x000fc40007f5e0ff */
[----:B------:R-:W-:Y:S02]  /*0410*/  IADD3.X R23, RZ, UR7, RZ, P1, !PT ;  /* 0x00000007ff177c10 */ /* 0x000fe40008ffe4ff */
[----:B------:R-:W-:Y:S01]  /*0420*/  LEA R3, P1, R6, R19, 0x2 ;  /* 0x0000001306037211 */ /* 0x000fe200078210ff */
[----:B------:R-:W-:Y:S01]  /*0430*/  IMAD.X R19, RZ, RZ, R5, P0 ;  /* 0x000000ffff137224 */ /* 0x000fe200000e0605 */
[----:B------:R-:W-:Y:S01]  /*0440*/  SHF.L.U64.HI R20, R16, 0x8, R17 ;  /* 0x0000000810147819 */ /* 0x000fe20000010211 */
[----:B------:R-:W-:Y:S01]  /*0450*/  IMAD.X R5, RZ, RZ, R15, P2 ;  /* 0x000000ffff057224 */ /* 0x000fe200010e060f */
[----:B------:R-:W-:Y:S01]  /*0460*/  LEA.HI.X R6, R6, R23, R7, 0x2, P1 ;  /* 0x0000001706067211 */ /* 0x000fe200008f1407 */
[----:B------:R-:W-:Y:S01]  /*0470*/  IMAD.SHL.U32 R7, R14, 0x100, RZ ;  /* 0x000001000e077824 */ /* 0x000fe200078e00ff */
[C---:B------:R-:W-:Y:S01]  /*0480*/  SHF.L.U64.HI R15, R24.reuse, 0x5, R19 ;  /* 0x00000005180f7819 */ /* 0x040fe20000010213 */
[----:B------:R-:W-:Y:S01]  /*0490*/  IMAD.SHL.U32 R24, R24, 0x20, RZ ;  /* 0x0000002018187824 */ /* 0x000fe200078e00ff */
[----:B----4-:R-:W-:-:S02]  /*04a0*/  SHF.R.U32.HI R23, RZ, 0x1c, R13 ;  /* 0x0000001cff177819 */ /* 0x010fc4000001160d */
[----:B------:R-:W-:Y:S02]  /*04b0*/  SHF.L.U64.HI R5, R14, 0x8, R5 ;  /* 0x000000080e057819 */ /* 0x000fe40000010205 */
[----:B------:R-:W-:Y:S02]  /*04c0*/  IADD3 R18, P0, R24, R21, RZ ;  /* 0x0000001518127210 */ /* 0x000fe40007f1e0ff */
[----:B------:R-:W-:Y:S02]  /*04d0*/  LOP3.LUT R23, R23, 0x8, RZ, 0xc0, !PT ;  /* 0x0000000817177812 */ /* 0x000fe400078ec0ff */
[----:B------:R-:W-:Y:S02]  /*04e0*/  IADD3.X R14, R15, R0, RZ, P0, !PT ;  /* 0x000000000f0e7210 */ /* 0x000fe400007fe4ff */
[----:B------:R-:W-:Y:S02]  /*04f0*/  IADD3 R16, P0, R4, R18, RZ ;  /* 0x0000001204107210 */ /* 0x000fe40007f1e0ff */
[----:B------:R-:W-:-:S02]  /*0500*/  IADD3 R18, P2, R7, R18, RZ ;  /* 0x0000001207127210 */ /* 0x000fc40007f5e0ff */
[----:B------:R-:W-:Y:S01]  /*0510*/  IADD3 R24, P1, R3, R24, RZ ;  /* 0x0000001803187210 */ /* 0x000fe20007f3e0ff */
[--C-:B------:R-:W-:Y:S01]  /*0520*/  IMAD.X R17, R20, 0x1, R14.reuse, P0 ;  /* 0x0000000114117824 */ /* 0x100fe200000e060e */
[----:B------:R-:W-:Y:S01]  /*0530*/  IADD3 R23, P0, R12, R23, RZ ;  /* 0x000000170c177210 */ /* 0x000fe20007f1e0ff */
[C---:B------:R-:W-:Y:S01]  /*0540*/  IMAD.X R19, R5.reuse, 0x1, R14, P2 ;  /* 0x0000000105137824 */ /* 0x040fe200010e060e */
[----:B------:R-:W-:Y:S01]  /*0550*/  IADD3 R12, P2, R7, R24, RZ ;  /* 0x00000018070c7210 */ /* 0x000fe20007f5e0ff */
[----:B------:R-:W-:Y:S01]  /*0560*/  IMAD.X R22, R6, 0x1, R15, P1 ;  /* 0x0000000106167824 */ /* 0x000fe200008e060f */
[----:B------:R-:W-:Y:S01]  /*0570*/  IADD3 R14, P1, R24, R4, RZ ;  /* 0x00000004180e7210 */ /* 0x000fe20007f3e0ff */
[----:B------:R-:W-:Y:S02]  /*0580*/  IMAD.X R24, RZ, RZ, R13, P0 ;  /* 0x000000ffff187224 */ /* 0x000fe400000e060d */
[----:B------:R-:W-:Y:S01]  /*0590*/  IMAD.X R13, R5, 0x1, R22, P2 ;  /* 0x00000001050d7824 */ /* 0x000fe200010e0616 */
[----:B------:R-:W-:Y:S01]  /*05a0*/  IADD3.X R15, R22, R20, RZ, P1, !PT ;  /* 0x00000014160f7210 */ /* 0x000fe20000ffe4ff */
[----:B------:R-:W-:Y:S01]  /*05b0*/  IMAD.WIDE R16, R11, 0x4, R16 ;  /* 0x000000040b107825 */ /* 0x000fe200078e0210 */
[----:B------:R-:W-:-:S03]  /*05c0*/  SHF.L.U64.HI R25, R23, 0x5, R24 ;  /* 0x0000000517197819 */ /* 0x000fc60000010218 */
[----:B------:R-:W-:Y:S02]  /*05d0*/  IMAD.SHL.U32 R24, R23, 0x20, RZ ;  /* 0x0000002017187824 */ /* 0x000fe400078e00ff */
[C---:B------:R-:W-:Y:S01]  /*05e0*/  IMAD.WIDE R22, R11.reuse, 0x4, R12 ;  /* 0x000000040b167825 */ /* 0x040fe200078e020c */
[----:B------:R0:W2:Y:S01]  /*05f0*/  LDG.E.EL R16, desc[UR4][R16.64] ;  /* 0x0000000410107981 */ /* 0x0000a2000c2e1900 */
[----:B------:R-:W1:Y:S01]  /*0600*/  LDC.64 R12, c[0x0][0x240] ;  /* 0x00009000ff0c7b82 */ /* 0x000e620000000a00 */
[----:B------:R-:W-:Y:S01]  /*0610*/  IADD3 R3, P1, R24, R3, RZ ;  /* 0x0000000318037210 */ /* 0x000fe20007f3e0ff */
[----:B------:R-:W-:Y:S01]  /*0620*/  IMAD.WIDE R18, R11, 0x4, R18 ;  /* 0x000000040b127825 */ /* 0x000fe200078e0212 */
[----:B------:R-:W-:Y:S01]  /*0630*/  IADD3 R21, P0, R24, R21, RZ ;  /* 0x0000001518157210 */ /* 0x000fe20007f1e0ff */
[----:B------:R-:W3:Y:S03]  /*0640*/  LDG.E.EL R23, desc[UR4][R22.64] ;  /* 0x0000000416177981 */ /* 0x000ee6000c2e1900 */
[----:B------:R-:W-:Y:S01]  /*0650*/  IADD3 R24, P2, R21, R4, RZ ;  /* 0x0000000415187210 */ /* 0x000fe20007f5e0ff */
[----:B------:R-:W-:-:S02]  /*0660*/  IMAD.X R0, R25, 0x1, R0, P0 ;  /* 0x0000000119007824 */ /* 0x000fc400000e0600 */
[----:B0-----:R-:W-:Y:S01]  /*0670*/  IMAD.X R17, R25, 0x1, R6, P1 ;  /* 0x0000000119117824 */ /* 0x001fe200008e0606 */
[----:B------:R-:W-:Y:S01]  /*0680*/  IADD3 R26, P1, R3, R7, RZ ;  /* 0x00000007031a7210 */ /* 0x000fe20007f3e0ff */
[----:B------:R-:W-:Y:S01]  /*0690*/  IMAD.WIDE R14, R11, 0x4, R14 ;  /* 0x000000040b0e7825 */ /* 0x000fe200078e020e */
[----:B------:R-:W-:Y:S01]  /*06a0*/  IADD3 R6, P0, R21, R7, RZ ;  /* 0x0000000715067210 */ /* 0x000fe20007f1e0ff */
[----:B------:R-:W3:Y:S01]  /*06b0*/  LDG.E.EL R18, desc[UR4][R18.64] ;  /* 0x0000000412127981 */ /* 0x000ee2000c2e1900 */
[----:B------:R-:W-:Y:S01]  /*06c0*/  IADD3 R4, P3, R3, R4, RZ ;  /* 0x0000000403047210 */ /* 0x000fe20007f7e0ff */
[C---:B------:R-:W-:Y:S01]  /*06d0*/  IMAD.X R27, R17.reuse, 0x1, R5, P1 ;  /* 0x00000001111b7824 */ /* 0x040fe200008e0605 */
[----:B------:R-:W-:Y:S01]  /*06e0*/  IADD3.X R7, R0, R5, RZ, P0, !PT ;  /* 0x0000000500077210 */ /* 0x000fe200007fe4ff */
[--C-:B------:R-:W-:Y:S01]  /*06f0*/  IMAD.X R25, R0, 0x1, R20.reuse, P2 ;  /* 0x0000000100197824 */ /* 0x100fe200010e0614 */
[----:B------:R-:W2:Y:S01]  /*0700*/  LDG.E.EL R15, desc[UR4][R14.64] ;  /* 0x000000040e0f7981 */ /* 0x000ea2000c2e1900 */
[----:B------:R-:W-:-:S02]  /*0710*/  IMAD.X R5, R17, 0x1, R20, P3 ;  /* 0x0000000111057824 */ /* 0x000fc400018e0614 */
[----:B------:R-:W0:Y:S01]  /*0720*/  LDC.64 R20, c[0x0][0x260] ;  /* 0x00009800ff147b82 */ /* 0x000e220000000a00 */
[C---:B------:R-:W-:Y:S01]  /*0730*/  IMAD.WIDE R6, R11.reuse, 0x4, R6 ;  /* 0x000000040b067825 */ /* 0x040fe200078e0206 */
[----:B------:R-:W4:Y:S03]  /*0740*/  LDG.E.EL R0, desc[UR4][R28.64] ;  /* 0x000000041c007981 */ /* 0x000f26000c2e1900 */
[C---:B------:R-:W-:Y:S02]  /*0750*/  IMAD.WIDE R24, R11.reuse, 0x4, R24 ;  /* 0x000000040b187825 */ /* 0x040fe400078e0218 */
[----:B------:R-:W5:Y:S02]  /*0760*/  LDG.E.EL R6, desc[UR4][R6.64] ;  /* 0x0000000406067981 */ /* 0x000f64000c2e1900 */
[C---:B------:R-:W-:Y:S02]  /*0770*/  IMAD.WIDE R26, R11.reuse, 0x4, R26 ;  /* 0x000000040b1a7825 */ /* 0x040fe400078e021a */
[----:B------:R-:W4:Y:S02]  /*0780*/  LDG.E.EL R24, desc[UR4][R24.64] ;  /* 0x0000000418187981 */ /* 0x000f24000c2e1900 */
[----:B------:R-:W-:-:S02]  /*0790*/  IMAD.WIDE R4, R11, 0x4, R4 ;  /* 0x000000040b047825 */ /* 0x000fc400078e0204 */
[----:B------:R-:W5:Y:S02]  /*07a0*/  LDG.E.EL R27, desc[UR4][R26.64] ;  /* 0x000000041a1b7981 */ /* 0x000f64000c2e1900 */
[----:B-1----:R-:W-:Y:S02]  /*07b0*/  IMAD.WIDE R12, R10, 0x4, R12 ;  /* 0x000000040a0c7825 */ /* 0x002fe400078e020c */
[----:B------:R-:W4:Y:S04]  /*07c0*/  LDG.E.EL R5, desc[UR4][R4.64] ;  /* 0x0000000404057981 */ /* 0x000f28000c2e1900 */
[----:B------:R-:W4:Y:S01]  /*07d0*/  LDG.E.EL R13, desc[UR4][R12.64] ;  /* 0x000000040c0d7981 */ /* 0x000f22000c2e1900 */
[----:B0-----:R-:W-:Y:S02]  /*07e0*/  IMAD.WIDE R20, R8, 0x4, R20 ;  /* 0x0000000408147825 */ /* 0x001fe400078e0214 */
[----:B------:R-:W0:Y:S04]  /*07f0*/  LDC.64 R8, c[0x0][0x210] ;  /* 0x00008400ff087b82 */ /* 0x000e280000000a00 */
[----:B------:R-:W4:Y:S01]  /*0800*/  LDG.E.EL R20, desc[UR4][R20.64] ;  /* 0x0000000414147981 */ /* 0x000f22000c2e1900 */
[----:B0-----:R-:W-:-:S04]  /*0810*/  IMAD.WIDE R8, R2, 0x4, R8 ;  /* 0x0000000402087825 */ /* 0x001fc800078e0208 */
[----:B---3--:R-:W-:Y:S01]  /*0820*/  FADD R23, -R18, R23 ;  /* 0x0000001712177221 */ /* 0x008fe20000000100 */
[----:B--2---:R-:W-:Y:S01]  /*0830*/  FADD R15, -R16, R15 ;  /* 0x0000000f100f7221 */ /* 0x004fe20000000100 */
[----:B-----5:R-:W-:Y:S01]  /*0840*/  FADD R7, -R6, R27 ;  /* 0x0000001b06077221 */ /* 0x020fe20000000100 */
[----:B----4-:R-:W-:Y:S02]  /*0850*/  FADD R3, -R24, R5 ;  /* 0x0000000518037221 */ /* 0x010fe40000000100 */
[C---:B------:R-:W-:Y:S01]  /*0860*/  FFMA R15, R13.reuse, R15, R16 ;  /* 0x0000000f0d0f7223 */ /* 0x040fe20000000010 */
[C---:B------:R-:W-:Y:S01]  /*0870*/  FFMA R23, R13.reuse, R23, R18 ;  /* 0x000000170d177223 */ /* 0x040fe20000000012 */
[C---:B------:R-:W-:Y:S01]  /*0880*/  FFMA R6, R13.reuse, R7, R6 ;  /* 0x000000070d067223 */ /* 0x040fe20000000006 */
[----:B------:R-:W-:-:S03]  /*0890*/  FFMA R24, R13, R3, R24 ;  /* 0x000000030d187223 */ /* 0x000fc60000000018 */
[----:B------:R-:W-:Y:S01]  /*08a0*/  FADD R6, -R23, R6 ;  /* 0x0000000617067221 */ /* 0x000fe20000000100 */
[----:B------:R-:W-:-:S03]  /*08b0*/  FADD R24, -R15, R24 ;  /* 0x000000180f187221 */ /* 0x000fc60000000100 */
[C---:B------:R-:W-:Y:S01]  /*08c0*/  FFMA R23, R0.reuse, R6, R23 ;  /* 0x0000000600177223 */ /* 0x040fe20000000017 */
[----:B------:R-:W-:-:S04]  /*08d0*/  FFMA R24, R0, R24, R15 ;  /* 0x0000001800187223 */ /* 0x000fc8000000000f */
[----:B------:R-:W-:-:S04]  /*08e0*/  FADD R24, -R23, R24 ;  /* 0x0000001817187221 */ /* 0x000fc80000000100 */
[----:B------:R-:W-:-:S05]  /*08f0*/  FFMA R23, R20, R24, R23 ;  /* 0x0000001814177223 */ /* 0x000fca0000000017 */
[----:B------:R-:W-:Y:S01]  /*0900*/  STG.E desc[UR4][R8.64], R23 ;  /* 0x0000001708007986 */ /* 0x000fe2000c101904 */
[----:B------:R-:W-:Y:S05]  /*0910*/  EXIT ;  /* 0x000000000000794d */ /* 0x000fea0003800000 */
.L_x_0:
[----:B------:R-:W-:-:S00]  /*0920*/  BRA `(.L_x_0) ;  /* 0xfffffffc00fc7947 */ /* 0x000fc0000383ffff */
[----:B------:R-:W-:-:S00]  /*0930*/  NOP ;  /* 0x0000000000007918 */ /* 0x000fc00000000000 */
        /* <DEDUP_REMOVED lines=12> */
.L_x_1:


//--------------------- .nv.constant0.triton_poi_fused__unsafe_index_add_mul_sub_9 --------------------------
	.section	.nv.constant0.triton_poi_fused__unsafe_index_add_mul_sub_9,"a",@progbits
	.sectionflags	@""
	.align	4
.nv.constant0.triton_poi_fused__unsafe_index_add_mul_sub_9:
	.zero		620
